//
// Generated by NVIDIA NVVM Compiler
//
// Compiler Build ID: CL-36424714
// Cuda compilation tools, release 13.0, V13.0.88
// Based on NVVM 20.0.0
//

.version 9.0
.target sm_100
.address_size 64

	// .globl	_Z17convertFp32ToFp16P6__halfPfi

.visible .entry _Z17convertFp32ToFp16P6__halfPfi(
	.param .u64 .ptr .align 1 _Z17convertFp32ToFp16P6__halfPfi_param_0,
	.param .u64 .ptr .align 1 _Z17convertFp32ToFp16P6__halfPfi_param_1,
	.param .u32 _Z17convertFp32ToFp16P6__halfPfi_param_2
)
{
	.reg .pred 	%p<2>;
	.reg .b16 	%rs<2>;
	.reg .b32 	%r<6>;
	.reg .b32 	%f<2>;
	.reg .b64 	%rd<9>;

	ld.param.u64 	%rd1, [_Z17convertFp32ToFp16P6__halfPfi_param_0];
	ld.param.u64 	%rd2, [_Z17convertFp32ToFp16P6__halfPfi_param_1];
	ld.param.u32 	%r2, [_Z17convertFp32ToFp16P6__halfPfi_param_2];
	mov.u32 	%r3, %ntid.x;
	mov.u32 	%r4, %ctaid.x;
	mov.u32 	%r5, %tid.x;
	mad.lo.s32 	%r1, %r3, %r4, %r5;
	setp.ge.s32 	%p1, %r1, %r2;
	@%p1 bra 	$L__BB0_2;
	cvta.to.global.u64 	%rd3, %rd2;
	cvta.to.global.u64 	%rd4, %rd1;
	mul.wide.s32 	%rd5, %r1, 4;
	add.s64 	%rd6, %rd3, %rd5;
	ld.global.f32 	%f1, [%rd6];
	// begin inline asm
	{  cvt.rn.f16.f32 %rs1, %f1;}

	// end inline asm
	mul.wide.s32 	%rd7, %r1, 2;
	add.s64 	%rd8, %rd4, %rd7;
	st.global.u16 	[%rd8], %rs1;
$L__BB0_2:
	ret;

}
	// .globl	_Z19convertABFp32ToFp16P6__halfPf
.visible .entry _Z19convertABFp32ToFp16P6__halfPf(
	.param .u64 .ptr .align 1 _Z19convertABFp32ToFp16P6__halfPf_param_0,
	.param .u64 .ptr .align 1 _Z19convertABFp32ToFp16P6__halfPf_param_1
)
{
	.reg .b16 	%rs<2>;
	.reg .b32 	%f<2>;
	.reg .b64 	%rd<5>;

	ld.param.u64 	%rd1, [_Z19convertABFp32ToFp16P6__halfPf_param_0];
	ld.param.u64 	%rd2, [_Z19convertABFp32ToFp16P6__halfPf_param_1];
	cvta.to.global.u64 	%rd3, %rd1;
	cvta.to.global.u64 	%rd4, %rd2;
	ld.global.f32 	%f1, [%rd4];
	// begin inline asm
	{  cvt.rn.f16.f32 %rs1, %f1;}

	// end inline asm
	st.global.u16 	[%rd3], %rs1;
	ret;

}
	// .globl	_Z8setAlphaPf
.visible .entry _Z8setAlphaPf(
	.param .u64 .ptr .align 1 _Z8setAlphaPf_param_0
)
{
	.reg .b32 	%r<2>;
	.reg .b64 	%rd<3>;

	ld.param.u64 	%rd1, [_Z8setAlphaPf_param_0];
	cvta.to.global.u64 	%rd2, %rd1;
	mov.b32 	%r1, 1065353216;
	st.global.u32 	[%rd2], %r1;
	ret;

}
	// .globl	_Z7setBetaPf
.visible .entry _Z7setBetaPf(
	.param .u64 .ptr .align 1 _Z7setBetaPf_param_0
)
{
	.reg .b32 	%r<2>;
	.reg .b64 	%rd<3>;

	ld.param.u64 	%rd1, [_Z7setBetaPf_param_0];
	cvta.to.global.u64 	%rd2, %rd1;
	mov.b32 	%r1, 0;
	st.global.u32 	[%rd2], %r1;
	ret;

}


// ===== COMPILED SASS (sm_100) =====

	.target	sm_100

	.elftype	@"ET_EXEC"


//--------------------- .note.nv.tkinfo           --------------------------
	.section	.note.nv.tkinfo,"",@"SHT_NOTE"
	.sectionflags	@"SHF_NOTE_NV_TKINFO"
	.tkinfo
        /*0018*/ 	.word	0x00000002
        /*0030*/ 	.string	""
        /*0030*/ 	.string	"ptxas"
        /*0030*/ 	.string	"Cuda compilation tools, release 13.0, V13.0.88"
        /*0030*/ 	.string	"Build cuda_13.0.r13.0/compiler.36424714_0"
        /*0030*/ 	.string	"-arch sm_100 -m 64 "



//--------------------- .note.nv.cuinfo           --------------------------
	.section	.note.nv.cuinfo,"",@"SHT_NOTE"
	.sectionflags	@"SHF_NOTE_NV_CUINFO"
        /*0018*/ 	.short	0x0002
        /*001a*/ 	.short	0x0064
        /*001c*/ 	.short	0x0082
	.zero		2


//--------------------- .nv.info                  --------------------------
	.section	.nv.info,"",@"SHT_CUDA_INFO"
	.align	4


	//----- nvinfo : EIATTR_REGCOUNT
	.align		4
        /*0000*/ 	.byte	0x04, 0x2f
        /*0002*/ 	.short	(.L_1 - .L_0)
	.align		4
.L_0:
        /*0004*/ 	.word	index@(_Z17convertFp32ToFp16P6__halfPfi)
        /*0008*/ 	.word	0x0000000a


	//----- nvinfo : EIATTR_FRAME_SIZE
	.align		4
.L_1:
        /*000c*/ 	.byte	0x04, 0x11
        /*000e*/ 	.short	(.L_3 - .L_2)
	.align		4
.L_2:
        /*0010*/ 	.word	index@(_Z17convertFp32ToFp16P6__halfPfi)
        /*0014*/ 	.word	0x00000000


	//----- nvinfo : EIATTR_REGCOUNT
	.align		4
.L_3:
        /*0018*/ 	.byte	0x04, 0x2f
        /*001a*/ 	.short	(.L_5 - .L_4)
	.align		4
.L_4:
        /*001c*/ 	.word	index@(_Z19convertABFp32ToFp16P6__halfPf)
        /*0020*/ 	.word	0x00000008


	//----- nvinfo : EIATTR_FRAME_SIZE
	.align		4
.L_5:
        /*0024*/ 	.byte	0x04, 0x11
        /*0026*/ 	.short	(.L_7 - .L_6)
	.align		4
.L_6:
        /*0028*/ 	.word	index@(_Z19convertABFp32ToFp16P6__halfPf)
        /*002c*/ 	.word	0x00000000


	//----- nvinfo : EIATTR_REGCOUNT
	.align		4
.L_7:
        /*0030*/ 	.byte	0x04, 0x2f
        /*0032*/ 	.short	(.L_9 - .L_8)
	.align		4
.L_8:
        /*0034*/ 	.word	index@(_Z8setAlphaPf)
        /*0038*/ 	.word	0x00000008


	//----- nvinfo : EIATTR_FRAME_SIZE
	.align		4
.L_9:
        /*003c*/ 	.byte	0x04, 0x11
        /*003e*/ 	.short	(.L_11 - .L_10)
	.align		4
.L_10:
        /*0040*/ 	.word	index@(_Z8setAlphaPf)
        /*0044*/ 	.word	0x00000000


	//----- nvinfo : EIATTR_REGCOUNT
	.align		4
.L_11:
        /*0048*/ 	.byte	0x04, 0x2f
        /*004a*/ 	.short	(.L_13 - .L_12)
	.align		4
.L_12:
        /*004c*/ 	.word	index@(_Z7setBetaPf)
        /*0050*/ 	.word	0x00000006


	//----- nvinfo : EIATTR_FRAME_SIZE
	.align		4
.L_13:
        /*0054*/ 	.byte	0x04, 0x11
        /*0056*/ 	.short	(.L_15 - .L_14)
	.align		4
.L_14:
        /*0058*/ 	.word	index@(_Z7setBetaPf)
        /*005c*/ 	.word	0x00000000


	//----- nvinfo : EIATTR_MIN_STACK_SIZE
	.align		4
.L_15:
        /*0060*/ 	.byte	0x04, 0x12
        /*0062*/ 	.short	(.L_17 - .L_16)
	.align		4
.L_16:
        /*0064*/ 	.word	index@(_Z7setBetaPf)
        /*0068*/ 	.word	0x00000000


	//----- nvinfo : EIATTR_MIN_STACK_SIZE
	.align		4
.L_17:
        /*006c*/ 	.byte	0x04, 0x12
        /*006e*/ 	.short	(.L_19 - .L_18)
	.align		4
.L_18:
        /*0070*/ 	.word	index@(_Z8setAlphaPf)
        /*0074*/ 	.word	0x00000000


	//----- nvinfo : EIATTR_MIN_STACK_SIZE
	.align		4
.L_19:
        /*0078*/ 	.byte	0x04, 0x12
        /*007a*/ 	.short	(.L_21 - .L_20)
	.align		4
.L_20:
        /*007c*/ 	.word	index@(_Z19convertABFp32ToFp16P6__halfPf)
        /*0080*/ 	.word	0x00000000


	//----- nvinfo : EIATTR_MIN_STACK_SIZE
	.align		4
.L_21:
        /*0084*/ 	.byte	0x04, 0x12
        /*0086*/ 	.short	(.L_23 - .L_22)
	.align		4
.L_22:
        /*0088*/ 	.word	index@(_Z17convertFp32ToFp16P6__halfPfi)
        /*008c*/ 	.word	0x00000000
.L_23:


//--------------------- .nv.compat                --------------------------
	.section	.nv.compat,"",@"SHT_CUDA_COMPAT_INFO"
	.align	4
        /*0000*/ 	.byte	0x02, 0x09, 0x00, 0x00, 0x02, 0x02, 0x01, 0x00, 0x02, 0x05, 0x05, 0x00, 0x03, 0x07, 0x01, 0x01
        /*0010*/ 	.byte	0x02, 0x03, 0x00, 0x00, 0x02, 0x06, 0x01, 0x00, 0x04, 0x0b, 0x08, 0x00, 0x09, 0x00, 0x00, 0x00
        /*0020*/ 	.byte	0x00, 0x00, 0x00, 0x00


//--------------------- .nv.info._Z7setBetaPf     --------------------------
	.section	.nv.info._Z7setBetaPf,"",@"SHT_CUDA_INFO"
	.sectionflags	@""
	.align	4


	//----- nvinfo : EIATTR_CUDA_API_VERSION
	.align		4
        /*0000*/ 	.byte	0x04, 0x37
        /*0002*/ 	.short	(.L_25 - .L_24)
.L_24:
        /*0004*/ 	.word	0x00000082


	//----- nvinfo : EIATTR_KPARAM_INFO
	.align		4
.L_25:
        /*0008*/ 	.byte	0x04, 0x17
        /*000a*/ 	.short	(.L_27 - .L_26)
.L_26:
        /*000c*/ 	.word	0x00000000
        /*0010*/ 	.short	0x0000
        /*0012*/ 	.short	0x0000
        /*0014*/ 	.byte	0x00, 0xf5, 0x21, 0x00


	//----- nvinfo : EIATTR_SPARSE_MMA_MASK
	.align		4
.L_27:
        /*0018*/ 	.byte	0x03, 0x50
        /*001a*/ 	.short	0x0000


	//----- nvinfo : EIATTR_MAXREG_COUNT
	.align		4
        /*001c*/ 	.byte	0x03, 0x1b
        /*001e*/ 	.short	0x00ff


	//----- nvinfo : EIATTR_MERCURY_ISA_VERSION
	.align		4
        /*0020*/ 	.byte	0x03, 0x5f
        /*0022*/ 	.short	0x0101


	//----- nvinfo : EIATTR_VRC_CTA_INIT_COUNT
	.align		4
        /*0024*/ 	.byte	0x02, 0x4a
	.zero		1
	.zero		1


	//----- nvinfo : EIATTR_EXIT_INSTR_OFFSETS
	.align		4
        /*0028*/ 	.byte	0x04, 0x1c
        /*002a*/ 	.short	(.L_29 - .L_28)


	//   ....[0]....
.L_28:
        /*002c*/ 	.word	0x00000040


	//----- nvinfo : EIATTR_CBANK_PARAM_SIZE
	.align		4
.L_29:
        /*0030*/ 	.byte	0x03, 0x19
        /*0032*/ 	.short	0x0008


	//----- nvinfo : EIATTR_PARAM_CBANK
	.align		4
        /*0034*/ 	.byte	0x04, 0x0a
        /*0036*/ 	.short	(.L_31 - .L_30)
	.align		4
.L_30:
        /*0038*/ 	.word	index@(.nv.constant0._Z7setBetaPf)
        /*003c*/ 	.short	0x0380
        /*003e*/ 	.short	0x0008


	//----- nvinfo : EIATTR_SW_WAR
	.align		4
.L_31:
        /*0040*/ 	.byte	0x04, 0x36
        /*0042*/ 	.short	(.L_33 - .L_32)
.L_32:
        /*0044*/ 	.word	0x00000008
.L_33:


//--------------------- .nv.info._Z8setAlphaPf    --------------------------
	.section	.nv.info._Z8setAlphaPf,"",@"SHT_CUDA_INFO"
	.sectionflags	@""
	.align	4


	//----- nvinfo : EIATTR_CUDA_API_VERSION
	.align		4
        /*0000*/ 	.byte	0x04, 0x37
        /*0002*/ 	.short	(.L_35 - .L_34)
.L_34:
        /*0004*/ 	.word	0x00000082


	//----- nvinfo : EIATTR_KPARAM_INFO
	.align		4
.L_35:
        /*0008*/ 	.byte	0x04, 0x17
        /*000a*/ 	.short	(.L_37 - .L_36)
.L_36:
        /*000c*/ 	.word	0x00000000
        /*0010*/ 	.short	0x0000
        /*0012*/ 	.short	0x0000
        /*0014*/ 	.byte	0x00, 0xf5, 0x21, 0x00


	//----- nvinfo : EIATTR_SPARSE_MMA_MASK
	.align		4
.L_37:
        /*0018*/ 	.byte	0x03, 0x50
        /*001a*/ 	.short	0x0000


	//----- nvinfo : EIATTR_MAXREG_COUNT
	.align		4
        /*001c*/ 	.byte	0x03, 0x1b
        /*001e*/ 	.short	0x00ff


	//----- nvinfo : EIATTR_MERCURY_ISA_VERSION
	.align		4
        /*0020*/ 	.byte	0x03, 0x5f
        /*0022*/ 	.short	0x0101


	//----- nvinfo : EIATTR_VRC_CTA_INIT_COUNT
	.align		4
        /*0024*/ 	.byte	0x02, 0x4a
	.zero		1
	.zero		1


	//----- nvinfo : EIATTR_EXIT_INSTR_OFFSETS
	.align		4
        /*0028*/ 	.byte	0x04, 0x1c
        /*002a*/ 	.short	(.L_39 - .L_38)


	//   ....[0]....
.L_38:
        /*002c*/ 	.word	0x00000050


	//----- nvinfo : EIATTR_CBANK_PARAM_SIZE
	.align		4
.L_39:
        /*0030*/ 	.byte	0x03, 0x19
        /*0032*/ 	.short	0x0008


	//----- nvinfo : EIATTR_PARAM_CBANK
	.align		4
        /*0034*/ 	.byte	0x04, 0x0a
        /*0036*/ 	.short	(.L_41 - .L_40)
	.align		4
.L_40:
        /*0038*/ 	.word	index@(.nv.constant0._Z8setAlphaPf)
        /*003c*/ 	.short	0x0380
        /*003e*/ 	.short	0x0008


	//----- nvinfo : EIATTR_SW_WAR
	.align		4
.L_41:
        /*0040*/ 	.byte	0x04, 0x36
        /*0042*/ 	.short	(.L_43 - .L_42)
.L_42:
        /*0044*/ 	.word	0x00000008
.L_43:


//--------------------- .nv.info._Z19convertABFp32ToFp16P6__halfPf --------------------------
	.section	.nv.info._Z19convertABFp32ToFp16P6__halfPf,"",@"SHT_CUDA_INFO"
	.sectionflags	@""
	.align	4


	//----- nvinfo : EIATTR_CUDA_API_VERSION
	.align		4
        /*0000*/ 	.byte	0x04, 0x37
        /*0002*/ 	.short	(.L_45 - .L_44)
.L_44:
        /*0004*/ 	.word	0x00000082


	//----- nvinfo : EIATTR_KPARAM_INFO
	.align		4
.L_45:
        /*0008*/ 	.byte	0x04, 0x17
        /*000a*/ 	.short	(.L_47 - .L_46)
.L_46:
        /*000c*/ 	.word	0x00000000
        /*0010*/ 	.short	0x0001
        /*0012*/ 	.short	0x0008
        /*0014*/ 	.byte	0x00, 0xf5, 0x21, 0x00


	//----- nvinfo : EIATTR_KPARAM_INFO
	.align		4
.L_47:
        /*0018*/ 	.byte	0x04, 0x17
        /*001a*/ 	.short	(.L_49 - .L_48)
.L_48:
        /*001c*/ 	.word	0x00000000
        /*0020*/ 	.short	0x0000
        /*0022*/ 	.short	0x0000
        /*0024*/ 	.byte	0x00, 0xf5, 0x21, 0x00


	//----- nvinfo : EIATTR_SPARSE_MMA_MASK
	.align		4
.L_49:
        /*0028*/ 	.byte	0x03, 0x50
        /*002a*/ 	.short	0x0000


	//----- nvinfo : EIATTR_MAXREG_COUNT
	.align		4
        /*002c*/ 	.byte	0x03, 0x1b
        /*002e*/ 	.short	0x00ff


	//----- nvinfo : EIATTR_MERCURY_ISA_VERSION
	.align		4
        /*0030*/ 	.byte	0x03, 0x5f
        /*0032*/ 	.short	0x0101


	//----- nvinfo : EIATTR_VRC_CTA_INIT_COUNT
	.align		4
        /*0034*/ 	.byte	0x02, 0x4a
	.zero		1
	.zero		1


	//----- nvinfo : EIATTR_EXIT_INSTR_OFFSETS
	.align		4
        /*0038*/ 	.byte	0x04, 0x1c
        /*003a*/ 	.short	(.L_51 - .L_50)


	//   ....[0]....
.L_50:
        /*003c*/ 	.word	0x00000070


	//----- nvinfo : EIATTR_CBANK_PARAM_SIZE
	.align		4
.L_51:
        /*0040*/ 	.byte	0x03, 0x19
        /*0042*/ 	.short	0x0010


	//----- nvinfo : EIATTR_PARAM_CBANK
	.align		4
        /*0044*/ 	.byte	0x04, 0x0a
        /*0046*/ 	.short	(.L_53 - .L_52)
	.align		4
.L_52:
        /*0048*/ 	.word	index@(.nv.constant0._Z19convertABFp32ToFp16P6__halfPf)
        /*004c*/ 	.short	0x0380
        /*004e*/ 	.short	0x0010


	//----- nvinfo : EIATTR_SW_WAR
	.align		4
.L_53:
        /*0050*/ 	.byte	0x04, 0x36
        /*0052*/ 	.short	(.L_55 - .L_54)
.L_54:
        /*0054*/ 	.word	0x00000008
.L_55:


//--------------------- .nv.info._Z17convertFp32ToFp16P6__halfPfi --------------------------
	.section	.nv.info._Z17convertFp32ToFp16P6__halfPfi,"",@"SHT_CUDA_INFO"
	.sectionflags	@""
	.align	4


	//----- nvinfo : EIATTR_CUDA_API_VERSION
	.align		4
        /*0000*/ 	.byte	0x04, 0x37
        /*0002*/ 	.short	(.L_57 - .L_56)
.L_56:
        /*0004*/ 	.word	0x00000082


	//----- nvinfo : EIATTR_KPARAM_INFO
	.align		4
.L_57:
        /*0008*/ 	.byte	0x04, 0x17
        /*000a*/ 	.short	(.L_59 - .L_58)
.L_58:
        /*000c*/ 	.word	0x00000000
        /*0010*/ 	.short	0x0002
        /*0012*/ 	.short	0x0010
        /*0014*/ 	.byte	0x00, 0xf0, 0x11, 0x00


	//----- nvinfo : EIATTR_KPARAM_INFO
	.align		4
.L_59:
        /*0018*/ 	.byte	0x04, 0x17
        /*001a*/ 	.short	(.L_61 - .L_60)
.L_60:
        /*001c*/ 	.word	0x00000000
        /*0020*/ 	.short	0x0001
        /*0022*/ 	.short	0x0008
        /*0024*/ 	.byte	0x00, 0xf5, 0x21, 0x00


	//----- nvinfo : EIATTR_KPARAM_INFO
	.align		4
.L_61:
        /*0028*/ 	.byte	0x04, 0x17
        /*002a*/ 	.short	(.L_63 - .L_62)
.L_62:
        /*002c*/ 	.word	0x00000000
        /*0030*/ 	.short	0x0000
        /*0032*/ 	.short	0x0000
        /*0034*/ 	.byte	0x00, 0xf5, 0x21, 0x00


	//----- nvinfo : EIATTR_SPARSE_MMA_MASK
	.align		4
.L_63:
        /*0038*/ 	.byte	0x03, 0x50
        /*003a*/ 	.short	0x0000


	//----- nvinfo : EIATTR_MAXREG_COUNT
	.align		4
        /*003c*/ 	.byte	0x03, 0x1b
        /*003e*/ 	.short	0x00ff


	//----- nvinfo : EIATTR_MERCURY_ISA_VERSION
	.align		4
        /*0040*/ 	.byte	0x03, 0x5f
        /*0042*/ 	.short	0x0101


	//----- nvinfo : EIATTR_VRC_CTA_INIT_COUNT
	.align		4
        /*0044*/ 	.byte	0x02, 0x4a
	.zero		1
	.zero		1


	//----- nvinfo : EIATTR_EXIT_INSTR_OFFSETS
	.align		4
        /*0048*/ 	.byte	0x04, 0x1c
        /*004a*/ 	.short	(.L_65 - .L_64)


	//   ....[0]....
.L_64:
        /*004c*/ 	.word	0x00000070


	//   ....[1]....
        /*0050*/ 	.word	0x00000100


	//----- nvinfo : EIATTR_CBANK_PARAM_SIZE
	.align		4
.L_65:
        /*0054*/ 	.byte	0x03, 0x19
        /*0056*/ 	.short	0x0014


	//----- nvinfo : EIATTR_PARAM_CBANK
	.align		4
        /*0058*/ 	.byte	0x04, 0x0a
        /*005a*/ 	.short	(.L_67 - .L_66)
	.align		4
.L_66:
        /*005c*/ 	.word	index@(.nv.constant0._Z17convertFp32ToFp16P6__halfPfi)
        /*0060*/ 	.short	0x0380
        /*0062*/ 	.short	0x0014


	//----- nvinfo : EIATTR_SW_WAR
	.align		4
.L_67:
        /*0064*/ 	.byte	0x04, 0x36
        /*0066*/ 	.short	(.L_69 - .L_68)
.L_68:
        /*0068*/ 	.word	0x00000008
.L_69:


//--------------------- .nv.callgraph             --------------------------
	.section	.nv.callgraph,"",@"SHT_CUDA_CALLGRAPH"
	.align	4
	.sectionentsize	8
	.align		4
        /*0000*/ 	.word	0x00000000
	.align		4
        /*0004*/ 	.word	0xffffffff
	.align		4
        /*0008*/ 	.word	0x00000000
	.align		4
        /*000c*/ 	.word	0xfffffffe
	.align		4
        /*0010*/ 	.word	0x00000000
	.align		4
        /*0014*/ 	.word	0xfffffffd
	.align		4
        /*0018*/ 	.word	0x00000000
	.align		4
        /*001c*/ 	.word	0xfffffffc


//--------------------- .text._Z7setBetaPf        --------------------------
	.section	.text._Z7setBetaPf,"ax",@progbits
	.align	128
        .global         _Z7setBetaPf
        .type           _Z7setBetaPf,@function
        .size           _Z7setBetaPf,(.L_x_4 - _Z7setBetaPf)
        .other          _Z7setBetaPf,@"STO_CUDA_ENTRY STV_DEFAULT"
_Z7setBetaPf:
.text._Z7setBetaPf:
[----:B------:R-:W-:Y:S08]  /*0000*/  LDC R1, c[0x0][0x37c] ;  /* 0x0000df00ff017b82 */ /* 0x000ff00000000800 */
[----:B------:R-:W0:Y:S01]  /*0010*/  LDC.64 R2, c[0x0][0x380] ;  /* 0x0000e000ff027b82 */ /* 0x000e220000000a00 */
[----:B------:R-:W0:Y:S02]  /*0020*/  LDCU.64 UR4, c[0x0][0x358] ;  /* 0x00006b00ff0477ac */ /* 0x000e240008000a00 */
[----:B0-----:R-:W-:Y:S01]  /*0030*/  STG.E desc[UR4][R2.64], RZ ;  /* 0x000000ff02007986 */ /* 0x001fe2000c101904 */
[----:B------:R-:W-:Y:S05]  /*0040*/  EXIT ;  /* 0x000000000000794d */ /* 0x000fea0003800000 */
.L_x_0:
[----:B------:R-:W-:-:S00]  /*0050*/  BRA `(.L_x_0) ;  /* 0xfffffffc00fc7947 */ /* 0x000fc0000383ffff */
[----:B------:R-:W-:-:S00]  /*0060*/  NOP ;  /* 0x0000000000007918 */ /* 0x000fc00000000000 */
        /* <DEDUP_REMOVED lines=9> */
.L_x_4:


//--------------------- .text._Z8setAlphaPf       --------------------------
	.section	.text._Z8setAlphaPf,"ax",@progbits
	.align	128
        .global         _Z8setAlphaPf
        .type           _Z8setAlphaPf,@function
        .size           _Z8setAlphaPf,(.L_x_5 - _Z8setAlphaPf)
        .other          _Z8setAlphaPf,@"STO_CUDA_ENTRY STV_DEFAULT"
_Z8setAlphaPf:
.text._Z8setAlphaPf:
[----:B------:R-:W-:Y:S08]  /*0000*/  LDC R1, c[0x0][0x37c] ;  /* 0x0000df00ff017b82 */ /* 0x000ff00000000800 */
[----:B------:R-:W0:Y:S01]  /*0010*/  LDC.64 R2, c[0x0][0x380] ;  /* 0x0000e000ff027b82 */ /* 0x000e220000000a00 */
[----:B------:R-:W0:Y:S01]  /*0020*/  LDCU.64 UR4, c[0x0][0x358] ;  /* 0x00006b00ff0477ac */ /* 0x000e220008000a00 */
[----:B------:R-:W-:-:S05]  /*0030*/  HFMA2 R5, -RZ, RZ, 1.875, 0 ;  /* 0x3f800000ff057431 */ /* 0x000fca00000001ff */
[----:B0-----:R-:W-:Y:S01]  /*0040*/  STG.E desc[UR4][R2.64], R5 ;  /* 0x0000000502007986 */ /* 0x001fe2000c101904 */
[----:B------:R-:W-:Y:S05]  /*0050*/  EXIT ;  /* 0x000000000000794d */ /* 0x000fea0003800000 */
.L_x_1:
        /* <DEDUP_REMOVED lines=10> */
.L_x_5:


//--------------------- .text._Z19convertABFp32ToFp16P6__halfPf --------------------------
	.section	.text._Z19convertABFp32ToFp16P6__halfPf,"ax",@progbits
	.align	128
        .global         _Z19convertABFp32ToFp16P6__halfPf
        .type           _Z19convertABFp32ToFp16P6__halfPf,@function
        .size           _Z19convertABFp32ToFp16P6__halfPf,(.L_x_6 - _Z19convertABFp32ToFp16P6__halfPf)
        .other          _Z19convertABFp32ToFp16P6__halfPf,@"STO_CUDA_ENTRY STV_DEFAULT"
_Z19convertABFp32ToFp16P6__halfPf:
.text._Z19convertABFp32ToFp16P6__halfPf:
[----:B------:R-:W-:Y:S08]  /*0000*/  LDC R1, c[0x0][0x37c] ;  /* 0x0000df00ff017b82 */ /* 0x000ff00000000800 */
[----:B------:R-:W0:Y:S01]  /*0010*/  LDC.64 R2, c[0x0][0x388] ;  /* 0x0000e200ff027b82 */ /* 0x000e220000000a00 */
[----:B------:R-:W0:Y:S02]  /*0020*/  LDCU.64 UR4, c[0x0][0x358] ;  /* 0x00006b00ff0477ac */ /* 0x000e240008000a00 */
[----:B0-----:R-:W2:Y:S05]  /*0030*/  LDG.E R2, desc[UR4][R2.64] ;  /* 0x0000000402027981 */ /* 0x001eaa000c1e1900 */
[----:B------:R-:W0:Y:S01]  /*0040*/  LDC.64 R4, c[0x0][0x380] ;  /* 0x0000e000ff047b82 */ /* 0x000e220000000a00 */
[----:B--2---:R-:W-:-:S05]  /*0050*/  F2FP.F16.F32.PACK_AB R0, RZ, R2 ;  /* 0x00000002ff00723e */ /* 0x004fca00000000ff */
[----:B0-----:R-:W-:Y:S01]  /*0060*/  STG.E.U16 desc[UR4][R4.64], R0 ;  /* 0x0000000004007986 */ /* 0x001fe2000c101504 */
[----:B------:R-:W-:Y:S05]  /*0070*/  EXIT ;  /* 0x000000000000794d */ /* 0x000fea0003800000 */
.L_x_2:
        /* <DEDUP_REMOVED lines=16> */
.L_x_6:


//--------------------- .text._Z17convertFp32ToFp16P6__halfPfi --------------------------
	.section	.text._Z17convertFp32ToFp16P6__halfPfi,"ax",@progbits
	.align	128
        .global         _Z17convertFp32ToFp16P6__halfPfi
        .type           _Z17convertFp32ToFp16P6__halfPfi,@function
        .size           _Z17convertFp32ToFp16P6__halfPfi,(.L_x_7 - _Z17convertFp32ToFp16P6__halfPfi)
        .other          _Z17convertFp32ToFp16P6__halfPfi,@"STO_CUDA_ENTRY STV_DEFAULT"
_Z17convertFp32ToFp16P6__halfPfi:
.text._Z17convertFp32ToFp16P6__halfPfi:
[----:B------:R-:W-:Y:S01]  /*0000*/  LDC R1, c[0x0][0x37c] ;  /* 0x0000df00ff017b82 */ /* 0x000fe20000000800 */
[----:B------:R-:W0:Y:S01]  /*0010*/  S2R R7, SR_CTAID.X ;  /* 0x0000000000077919 */ /* 0x000e220000002500 */
[----:B------:R-:W0:Y:S01]  /*0020*/  LDCU UR4, c[0x0][0x360] ;  /* 0x00006c00ff0477ac */ /* 0x000e220008000800 */
[----:B------:R-:W0:Y:S01]  /*0030*/  S2R R0, SR_TID.X ;  /* 0x0000000000007919 */ /* 0x000e220000002100 */
[----:B------:R-:W1:Y:S01]  /*0040*/  LDCU UR5, c[0x0][0x390] ;  /* 0x00007200ff0577ac */ /* 0x000e620008000800 */
[----:B0-----:R-:W-:-:S05]  /*0050*/  IMAD R7, R7, UR4, R0 ;  /* 0x0000000407077c24 */ /* 0x001fca000f8e0200 */
[----:B-1----:R-:W-:-:S13]  /*0060*/  ISETP.GE.AND P0, PT, R7, UR5, PT ;  /* 0x0000000507007c0c */ /* 0x002fda000bf06270 */
[----:B------:R-:W-:Y:S05]  /*0070*/  @P0 EXIT ;  /* 0x000000000000094d */ /* 0x000fea0003800000 */
[----:B------:R-:W0:Y:S01]  /*0080*/  LDC.64 R2, c[0x0][0x388] ;  /* 0x0000e200ff027b82 */ /* 0x000e220000000a00 */
[----:B------:R-:W1:Y:S07]  /*0090*/  LDCU.64 UR4, c[0x0][0x358] ;  /* 0x00006b00ff0477ac */ /* 0x000e6e0008000a00 */
[----:B------:R-:W2:Y:S01]  /*00a0*/  LDC.64 R4, c[0x0][0x380] ;  /* 0x0000e000ff047b82 */ /* 0x000ea20000000a00 */
[----:B0-----:R-:W-:-:S06]  /*00b0*/  IMAD.WIDE R2, R7, 0x4, R2 ;  /* 0x0000000407027825 */ /* 0x001fcc00078e0202 */
[----:B-1----:R-:W3:Y:S01]  /*00c0*/  LDG.E R2, desc[UR4][R2.64] ;  /* 0x0000000402027981 */ /* 0x002ee2000c1e1900 */
[----:B--2---:R-:W-:Y:S01]  /*00d0*/  IMAD.WIDE R4, R7, 0x2, R4 ;  /* 0x0000000207047825 */ /* 0x004fe200078e0204 */
[----:B---3--:R-:W-:-:S05]  /*00e0*/  F2FP.F16.F32.PACK_AB R0, RZ, R2 ;  /* 0x00000002ff00723e */ /* 0x008fca00000000ff */
[----:B------:R-:W-:Y:S01]  /*00f0*/  STG.E.U16 desc[UR4][R4.64], R0 ;  /* 0x0000000004007986 */ /* 0x000fe2000c101504 */
[----:B------:R-:W-:Y:S05]  /*0100*/  EXIT ;  /* 0x000000000000794d */ /* 0x000fea0003800000 */
.L_x_3:
        /* <DEDUP_REMOVED lines=15> */
.L_x_7:


//--------------------- .nv.shared.reserved.0     --------------------------
	.section	.nv.shared.reserved.0,"aw",@nobits
	.weak		__nv_reservedSMEM_offset_0_alias
	.size		__nv_reservedSMEM_offset_0_alias, 0, 64
	.other		__nv_reservedSMEM_offset_0_alias,@"STO_CUDA_RESERVED_SHARED STV_DEFAULT"
__nv_reservedSMEM_offset_0_alias:
	.zero		0
	.zero		64


//--------------------- .nv.constant0._Z7setBetaPf --------------------------
	.section	.nv.constant0._Z7setBetaPf,"a",@progbits
	.sectionflags	@""
	.align	4
.nv.constant0._Z7setBetaPf:
	.zero		904


//--------------------- .nv.constant0._Z8setAlphaPf --------------------------
	.section	.nv.constant0._Z8setAlphaPf,"a",@progbits
	.sectionflags	@""
	.align	4
.nv.constant0._Z8setAlphaPf:
	.zero		904


//--------------------- .nv.constant0._Z19convertABFp32ToFp16P6__halfPf --------------------------
	.section	.nv.constant0._Z19convertABFp32ToFp16P6__halfPf,"a",@progbits
	.sectionflags	@""
	.align	4
.nv.constant0._Z19convertABFp32ToFp16P6__halfPf:
	.zero		912


//--------------------- .nv.constant0._Z17convertFp32ToFp16P6__halfPfi --------------------------
	.section	.nv.constant0._Z17convertFp32ToFp16P6__halfPfi,"a",@progbits
	.sectionflags	@""
	.align	4
.nv.constant0._Z17convertFp32ToFp16P6__halfPfi:
	.zero		916


//--------------------- SYMBOLS --------------------------

	.type		.nv.reservedSmem.offset0,@object
	.size		.nv.reservedSmem.offset0,0x4
